	.headerflags	@"EF_CUDA_TEXMODE_UNIFIED EF_CUDA_64BIT_ADDRESS EF_CUDA_ACCELERATORS EF_CUDA_SM90 EF_CUDA_VIRTUAL_SM(EF_CUDA_SM90)"
	.elftype	@"ET_EXEC"


//--------------------- .nv.info                  --------------------------
	.section	.nv.info,"",@"SHT_CUDA_INFO"
	.align	4


	//----- nvinfo : EIATTR_REGCOUNT
	.align		4
        /*0000*/ 	.byte	0x04, 0x2f
        /*0002*/ 	.short	(.L_3 - .L_2)
	.align		4
.L_2:
        /*0004*/ 	.word	index@(triton_poi_fused__native_batch_norm_legit_no_training_relu_47)
        /*0008*/ 	.word	0x00000022


	//----- nvinfo : EIATTR_MIN_STACK_SIZE
	.align		4
.L_3:
        /*000c*/ 	.byte	0x04, 0x12
        /*000e*/ 	.short	(.L_5 - .L_4)
	.align		4
.L_4:
        /*0010*/ 	.word	index@(triton_poi_fused__native_batch_norm_legit_no_training_relu_47)
        /*0014*/ 	.word	0x00000000


	//----- nvinfo : EIATTR_FRAME_SIZE
	.align		4
.L_5:
        /*0018*/ 	.byte	0x04, 0x11
        /*001a*/ 	.short	(.L_7 - .L_6)
	.align		4
.L_6:
        /*001c*/ 	.word	index@(triton_poi_fused__native_batch_norm_legit_no_training_relu_47)
        /*0020*/ 	.word	0x00000000


	//----- nvinfo : EIATTR_MIN_STACK_SIZE
	.align		4
.L_7:
        /*0024*/ 	.byte	0x04, 0x12
        /*0026*/ 	.short	(.L_9 - .L_8)
	.align		4
.L_8:
        /*0028*/ 	.word	index@(triton_poi_fused__native_batch_norm_legit_no_training_relu_47)
        /*002c*/ 	.word	0x00000000
.L_9:


//--------------------- .nv.info.triton_poi_fused__native_batch_norm_legit_no_training_relu_47 --------------------------
	.section	.nv.info.triton_poi_fused__native_batch_norm_legit_no_training_relu_47,"",@"SHT_CUDA_INFO"
	.sectionflags	@""
	.align	4


	//----- nvinfo : EIATTR_CUDA_API_VERSION
	.align		4
        /*0000*/ 	.byte	0x04, 0x37
        /*0002*/ 	.short	(.L_11 - .L_10)
.L_10:
        /*0004*/ 	.word	0x0000007c


	//----- nvinfo : EIATTR_KPARAM_INFO
	.align		4
.L_11:
        /*0008*/ 	.byte	0x04, 0x17
        /*000a*/ 	.short	(.L_13 - .L_12)
.L_12:
        /*000c*/ 	.word	0x00000000
        /*0010*/ 	.short	0x0007
        /*0012*/ 	.short	0x0034
        /*0014*/ 	.byte	0x00, 0xf0, 0x11, 0x00


	//----- nvinfo : EIATTR_KPARAM_INFO
	.align		4
.L_13:
        /*0018*/ 	.byte	0x04, 0x17
        /*001a*/ 	.short	(.L_15 - .L_14)
.L_14:
        /*001c*/ 	.word	0x00000000
        /*0020*/ 	.short	0x0006
        /*0022*/ 	.short	0x0030
        /*0024*/ 	.byte	0x00, 0xf0, 0x11, 0x00


	//----- nvinfo : EIATTR_KPARAM_INFO
	.align		4
.L_15:
        /*0028*/ 	.byte	0x04, 0x17
        /*002a*/ 	.short	(.L_17 - .L_16)
.L_16:
        /*002c*/ 	.word	0x00000000
        /*0030*/ 	.short	0x0005
        /*0032*/ 	.short	0x0028
        /*0034*/ 	.byte	0x00, 0xf4, 0x21, 0x00


	//----- nvinfo : EIATTR_KPARAM_INFO
	.align		4
.L_17:
        /*0038*/ 	.byte	0x04, 0x17
        /*003a*/ 	.short	(.L_19 - .L_18)
.L_18:
        /*003c*/ 	.word	0x00000000
        /*0040*/ 	.short	0x0004
        /*0042*/ 	.short	0x0020
        /*0044*/ 	.byte	0x00, 0xf4, 0x21, 0x00


	//----- nvinfo : EIATTR_KPARAM_INFO
	.align		4
.L_19:
        /*0048*/ 	.byte	0x04, 0x17
        /*004a*/ 	.short	(.L_21 - .L_20)
.L_20:
        /*004c*/ 	.word	0x00000000
        /*0050*/ 	.short	0x0003
        /*0052*/ 	.short	0x0018
        /*0054*/ 	.byte	0x00, 0xf4, 0x21, 0x00


	//----- nvinfo : EIATTR_KPARAM_INFO
	.align		4
.L_21:
        /*0058*/ 	.byte	0x04, 0x17
        /*005a*/ 	.short	(.L_23 - .L_22)
.L_22:
        /*005c*/ 	.word	0x00000000
        /*0060*/ 	.short	0x0002
        /*0062*/ 	.short	0x0010
        /*0064*/ 	.byte	0x00, 0xf4, 0x21, 0x00


	//----- nvinfo : EIATTR_KPARAM_INFO
	.align		4
.L_23:
        /*0068*/ 	.byte	0x04, 0x17
        /*006a*/ 	.short	(.L_25 - .L_24)
.L_24:
        /*006c*/ 	.word	0x00000000
        /*0070*/ 	.short	0x0001
        /*0072*/ 	.short	0x0008
        /*0074*/ 	.byte	0x00, 0xf4, 0x21, 0x00


	//----- nvinfo : EIATTR_KPARAM_INFO
	.align		4
.L_25:
        /*0078*/ 	.byte	0x04, 0x17
        /*007a*/ 	.short	(.L_27 - .L_26)
.L_26:
        /*007c*/ 	.word	0x00000000
        /*0080*/ 	.short	0x0000
        /*0082*/ 	.short	0x0000
        /*0084*/ 	.byte	0x00, 0xf4, 0x21, 0x00


	//----- nvinfo : EIATTR_SPARSE_MMA_MASK
	.align		4
.L_27:
        /*0088*/ 	.byte	0x03, 0x50
        /*008a*/ 	.short	0x0000


	//----- nvinfo : EIATTR_MAXREG_COUNT
	.align		4
        /*008c*/ 	.byte	0x03, 0x1b
        /*008e*/ 	.short	0x00ff


	//----- nvinfo : EIATTR_EXIT_INSTR_OFFSETS
	.align		4
        /*0090*/ 	.byte	0x04, 0x1c
        /*0092*/ 	.short	(.L_29 - .L_28)


	//   ....[0]....
.L_28:
        /*0094*/ 	.word	0x00001240


	//   ....[1]....
        /*0098*/ 	.word	0x00001310


	//----- nvinfo : EIATTR_REQNTID
	.align		4
.L_29:
        /*009c*/ 	.byte	0x04, 0x10
        /*009e*/ 	.short	(.L_31 - .L_30)
.L_30:
        /*00a0*/ 	.word	0x00000100
        /*00a4*/ 	.word	0x00000001
        /*00a8*/ 	.word	0x00000001


	//----- nvinfo : EIATTR_CBANK_PARAM_SIZE
	.align		4
.L_31:
        /*00ac*/ 	.byte	0x03, 0x19
        /*00ae*/ 	.short	0x0038


	//----- nvinfo : EIATTR_PARAM_CBANK
	.align		4
        /*00b0*/ 	.byte	0x04, 0x0a
        /*00b2*/ 	.short	(.L_33 - .L_32)
	.align		4
.L_32:
        /*00b4*/ 	.word	index@(.nv.constant0.triton_poi_fused__native_batch_norm_legit_no_training_relu_47)
        /*00b8*/ 	.short	0x0210
        /*00ba*/ 	.short	0x0038


	//----- nvinfo : EIATTR_SW_WAR
	.align		4
.L_33:
        /*00bc*/ 	.byte	0x04, 0x36
        /*00be*/ 	.short	(.L_35 - .L_34)
.L_34:
        /*00c0*/ 	.word	0x00000008
.L_35:


//--------------------- .nv.callgraph             --------------------------
	.section	.nv.callgraph,"",@"SHT_CUDA_CALLGRAPH"
	.align	4
	.sectionentsize	8
	.align		4
        /*0000*/ 	.word	0x00000000
	.align		4
        /*0004*/ 	.word	0xffffffff
	.align		4
        /*0008*/ 	.word	0x00000000
	.align		4
        /*000c*/ 	.word	0xfffffffe
	.align		4
        /*0010*/ 	.word	0x00000000
	.align		4
        /*0014*/ 	.word	0xfffffffd
	.align		4
        /*0018*/ 	.word	0x00000000
	.align		4
        /*001c*/ 	.word	0xfffffffc


//--------------------- .nv.constant4             --------------------------
	.section	.nv.constant4,"a",@progbits
	.align	8
	.align		8
.nv.constant4:
        /*0000*/ 	.dword	_$_str
	.align		8
        /*0008*/ 	.dword	_$_str_$_2


//--------------------- .text.triton_poi_fused__native_batch_norm_legit_no_training_relu_47 --------------------------
	.section	.text.triton_poi_fused__native_batch_norm_legit_no_training_relu_47,"ax",@progbits
	.sectionflags	@"SHF_BARRIERS=1"
	.align	128
        .global         triton_poi_fused__native_batch_norm_legit_no_training_relu_47
        .type           triton_poi_fused__native_batch_norm_legit_no_training_relu_47,@function
        .size           triton_poi_fused__native_batch_norm_legit_no_training_relu_47,(.L_x_1 - triton_poi_fused__native_batch_norm_legit_no_training_relu_47)
        .other          triton_poi_fused__native_batch_norm_legit_no_training_relu_47,@"STO_CUDA_ENTRY STV_DEFAULT"
triton_poi_fused__native_batch_norm_legit_no_training_relu_47:
.text.triton_poi_fused__native_batch_norm_legit_no_training_relu_47:
[----:B------:R-:W0:Y:S02]  /*0000*/  LDC R1, c[0x0][0x28] ;  /* 0x00000a00ff017b82 */ /* 0x000e240000000800 */
[----:B------:R-:W1:Y:S01]  /*0010*/  S2R R3, SR_CTAID.Y ;  /* 0x0000000000037919 */ /* 0x000e620000002600 */
[----:B------:R-:W2:Y:S01]  /*0020*/  LDC.64 R30, c[0x0][0x210] ;  /* 0x00008400ff1e7b82 */ /* 0x000ea20000000a00 */
[----:B------:R-:W-:Y:S02]  /*0030*/  CS2R R6, SRZ ;  /* 0x0000000000067805 */ /* 0x000fe4000001ff00 */
[----:B------:R-:W-:Y:S01]  /*0040*/  CS2R R10, SRZ ;  /* 0x00000000000a7805 */ /* 0x000fe2000001ff00 */
[----:B------:R-:W3:Y:S01]  /*0050*/  S2R R8, SR_TID.X ;  /* 0x0000000000087919 */ /* 0x000ee20000002100 */
[----:B------:R-:W-:Y:S01]  /*0060*/  ULDC.64 UR6, c[0x0][0x208] ;  /* 0x0000820000067ab9 */ /* 0x000fe20000000a00 */
[----:B------:R-:W4:Y:S02]  /*0070*/  S2R R21, SR_CTAID.X ;  /* 0x0000000000157919 */ /* 0x000f240000002500 */
[----:B------:R-:W5:Y:S01]  /*0080*/  LDC.64 R26, c[0x0][0x218] ;  /* 0x00008600ff1a7b82 */ /* 0x000f620000000a00 */
[----:B-1----:R-:W-:-:S02]  /*0090*/  IMAD.SHL.U32 R3, R3, 0x40, RZ ;  /* 0x0000004003037824 */ /* 0x002fc400078e00ff */
[----:B---3--:R-:W-:Y:S02]  /*00a0*/  IMAD.SHL.U32 R0, R8, 0x4, RZ ;  /* 0x0000000408007824 */ /* 0x008fe400078e00ff */
[----:B----4-:R-:W-:-:S03]  /*00b0*/  IMAD.SHL.U32 R21, R21, 0x40, RZ ;  /* 0x0000004015157824 */ /* 0x010fc600078e00ff */
[----:B------:R-:W-:-:S04]  /*00c0*/  LOP3.LUT R24, R3, 0x3c, R0, 0xf8, !PT ;  /* 0x0000003c03187812 */ /* 0x000fc800078ef800 */
[C---:B------:R-:W-:Y:S01]  /*00d0*/  ISETP.GE.AND P0, PT, R24.reuse, 0x500, PT ;  /* 0x000005001800780c */ /* 0x040fe20003f06270 */
[----:B------:R-:W-:-:S05]  /*00e0*/  IMAD.HI R2, R24, 0x66666667, RZ ;  /* 0x6666666718027827 */ /* 0x000fca00078e02ff */
[----:B------:R-:W-:-:S04]  /*00f0*/  SHF.R.U32.HI R5, RZ, 0x1f, R2 ;  /* 0x0000001fff057819 */ /* 0x000fc80000011602 */
[----:B------:R-:W-:Y:S02]  /*0100*/  LEA.HI.SX32 R15, R2, R5, 0x19 ;  /* 0x00000005020f7211 */ /* 0x000fe400078fcaff */
[----:B------:R-:W-:Y:S02]  /*0110*/  CS2R R4, SRZ ;  /* 0x0000000000047805 */ /* 0x000fe4000001ff00 */
[----:B------:R-:W-:Y:S02]  /*0120*/  SHF.R.U32.HI R2, RZ, 0x4, R8 ;  /* 0x00000004ff027819 */ /* 0x000fe40000011608 */
[----:B------:R-:W-:Y:S01]  /*0130*/  CS2R R8, SRZ ;  /* 0x0000000000087805 */ /* 0x000fe2000001ff00 */
[----:B------:R-:W-:Y:S01]  /*0140*/  IMAD R24, R15, -0x140, R24 ;  /* 0xfffffec00f187824 */ /* 0x000fe200078e0218 */
[----:B------:R-:W-:-:S03]  /*0150*/  SGXT.U32 R2, R2, 0x4 ;  /* 0x000000040202781a */ /* 0x000fc60000000000 */
[----:B------:R-:W-:Y:S01]  /*0160*/  IMAD R15, R15, 0xf500, R24 ;  /* 0x0000f5000f0f7824 */ /* 0x000fe200078e0218 */
[----:B------:R-:W-:Y:S02]  /*0170*/  LOP3.LUT R12, R21, R2, RZ, 0xfc, !PT ;  /* 0x00000002150c7212 */ /* 0x000fe400078efcff */
[----:B------:R-:W-:Y:S02]  /*0180*/  LOP3.LUT R13, R21, 0x10, R2, 0xfe, !PT ;  /* 0x00000010150d7812 */ /* 0x000fe400078efe02 */
[C---:B------:R-:W-:Y:S01]  /*0190*/  ISETP.LT.AND P1, PT, R12.reuse, 0xc4, !P0 ;  /* 0x000000c40c00780c */ /* 0x040fe20004721270 */
[--C-:B------:R-:W-:Y:S01]  /*01a0*/  IMAD R19, R12, 0x140, R15.reuse ;  /* 0x000001400c137824 */ /* 0x100fe200078e020f */
[C---:B------:R-:W-:Y:S01]  /*01b0*/  ISETP.LT.AND P2, PT, R13.reuse, 0xc4, !P0 ;  /* 0x000000c40d00780c */ /* 0x040fe20004741270 */
[----:B------:R-:W-:Y:S01]  /*01c0*/  IMAD R23, R13, 0x140, R15 ;  /* 0x000001400d177824 */ /* 0x000fe200078e020f */
[----:B------:R-:W-:Y:S01]  /*01d0*/  LOP3.LUT R29, R21, 0x20, R2, 0xfe, !PT ;  /* 0x00000020151d7812 */ /* 0x000fe200078efe02 */
[----:B--2---:R-:W-:Y:S01]  /*01e0*/  IMAD.WIDE R18, R19, 0x4, R30 ;  /* 0x0000000413127825 */ /* 0x004fe200078e021e */
[----:B------:R-:W-:-:S02]  /*01f0*/  LOP3.LUT R14, R21, 0x30, R2, 0xfe, !PT ;  /* 0x00000030150e7812 */ /* 0x000fc400078efe02 */
[C---:B------:R-:W-:Y:S01]  /*0200*/  ISETP.LT.AND P3, PT, R29.reuse, 0xc4, !P0 ;  /* 0x000000c41d00780c */ /* 0x040fe20004761270 */
[----:B------:R-:W-:Y:S01]  /*0210*/  IMAD R29, R29, 0x140, R15 ;  /* 0x000001401d1d7824 */ /* 0x000fe200078e020f */
[C---:B------:R-:W-:Y:S01]  /*0220*/  ISETP.LT.AND P4, PT, R14.reuse, 0xc4, !P0 ;  /* 0x000000c40e00780c */ /* 0x040fe20004781270 */
[----:B------:R-:W-:Y:S01]  /*0230*/  IMAD.WIDE R22, R23, 0x4, R30 ;  /* 0x0000000417167825 */ /* 0x000fe200078e021e */
[----:B------:R-:W-:Y:S01]  /*0240*/  LOP3.LUT R0, R21, 0x3c, R0, 0xf8, !PT ;  /* 0x0000003c15007812 */ /* 0x000fe200078ef800 */
[----:B------:R1:W2:Y:S02]  /*0250*/  @P1 LDG.E.EL.128 R4, desc[UR6][R18.64] ;  /* 0x0000000612041981 */ /* 0x0002a4000c2e1d00 */
[----:B------:R-:W-:Y:S02]  /*0260*/  IMAD R17, R14, 0x140, R15 ;  /* 0x000001400e117824 */ /* 0x000fe400078e020f */
[----:B------:R-:W-:Y:S01]  /*0270*/  IMAD.WIDE R28, R29, 0x4, R30 ;  /* 0x000000041d1c7825 */ /* 0x000fe200078e021e */
[----:B------:R3:W4:Y:S01]  /*0280*/  @P2 LDG.E.EL.128 R8, desc[UR6][R22.64] ;  /* 0x0000000616082981 */ /* 0x000722000c2e1d00 */
[----:B------:R-:W-:-:S02]  /*0290*/  CS2R R12, SRZ ;  /* 0x00000000000c7805 */ /* 0x000fc4000001ff00 */
[----:B------:R-:W-:Y:S01]  /*02a0*/  CS2R R14, SRZ ;  /* 0x00000000000e7805 */ /* 0x000fe2000001ff00 */
[----:B------:R-:W-:Y:S01]  /*02b0*/  IMAD.WIDE R30, R17, 0x4, R30 ;  /* 0x00000004111e7825 */ /* 0x000fe200078e021e */
[----:B------:R-:W-:Y:S02]  /*02c0*/  CS2R R16, SRZ ;  /* 0x0000000000107805 */ /* 0x000fe4000001ff00 */
[----:B-1----:R-:W-:Y:S02]  /*02d0*/  CS2R R18, SRZ ;  /* 0x0000000000127805 */ /* 0x002fe4000001ff00 */
[----:B------:R-:W-:Y:S01]  /*02e0*/  CS2R R20, SRZ ;  /* 0x0000000000147805 */ /* 0x000fe2000001ff00 */
[----:B-----5:R-:W-:Y:S01]  /*02f0*/  IMAD.WIDE R26, R24, 0x4, R26 ;  /* 0x00000004181a7825 */ /* 0x020fe200078e021a */
[----:B------:R1:W5:Y:S01]  /*0300*/  @P3 LDG.E.EL.128 R12, desc[UR6][R28.64] ;  /* 0x000000061c0c3981 */ /* 0x000362000c2e1d00 */
[----:B---3--:R-:W-:-:S03]  /*0310*/  CS2R R22, SRZ ;  /* 0x0000000000167805 */ /* 0x008fc6000001ff00 */
[----:B------:R-:W3:Y:S04]  /*0320*/  @P4 LDG.E.EL.128 R16, desc[UR6][R30.64] ;  /* 0x000000061e104981 */ /* 0x000ee8000c2e1d00 */
[----:B------:R-:W2:Y:S01]  /*0330*/  @!P0 LDG.E.EL.128 R20, desc[UR6][R26.64] ;  /* 0x000000061a148981 */ /* 0x000ea2000c2e1d00 */
[----:B-1----:R-:W1:Y:S02]  /*0340*/  LDC.64 R28, c[0x0][0x220] ;  /* 0x00008800ff1c7b82 */ /* 0x002e640000000a00 */
[----:B-1----:R-:W-:-:S04]  /*0350*/  IMAD.WIDE R28, R24, 0x4, R28 ;  /* 0x00000004181c7825 */ /* 0x002fc800078e021c */
[C---:B--2---:R-:W-:Y:S01]  /*0360*/  FADD R4, -R20.reuse, R4 ;  /* 0x0000000414047221 */ /* 0x044fe20000000100 */
[C---:B----4-:R-:W-:Y:S01]  /*0370*/  FADD R25, -R20.reuse, R8 ;  /* 0x0000000814197221 */ /* 0x050fe20000000100 */
[C---:B-----5:R-:W-:Y:S01]  /*0380*/  FADD R12, -R20.reuse, R12 ;  /* 0x0000000c140c7221 */ /* 0x060fe20000000100 */
[----:B---3--:R-:W-:Y:S01]  /*0390*/  FADD R16, -R20, R16 ;  /* 0x0000001014107221 */ /* 0x008fe20000000100 */
[C---:B------:R-:W-:Y:S01]  /*03a0*/  FADD R5, -R21.reuse, R5 ;  /* 0x0000000515057221 */ /* 0x040fe20000000100 */
[C---:B------:R-:W-:Y:S01]  /*03b0*/  FADD R20, -R21.reuse, R9 ;  /* 0x0000000915147221 */ /* 0x040fe20000000100 */
[C---:B------:R-:W-:Y:S01]  /*03c0*/  FADD R13, -R21.reuse, R13 ;  /* 0x0000000d150d7221 */ /* 0x040fe20000000100 */
[----:B------:R-:W-:Y:S01]  /*03d0*/  FADD R17, -R21, R17 ;  /* 0x0000001115117221 */ /* 0x000fe20000000100 */
[----:B------:R-:W-:Y:S01]  /*03e0*/  FADD R21, -R22, R10 ;  /* 0x0000000a16157221 */ /* 0x000fe20000000100 */
[----:B------:R-:W-:Y:S01]  /*03f0*/  FADD R26, -R23, R11 ;  /* 0x0000000b171a7221 */ /* 0x000fe20000000100 */
[----:B------:R-:W-:-:S02]  /*0400*/  CS2R R8, SRZ ;  /* 0x0000000000087805 */ /* 0x000fc4000001ff00 */
[----:B------:R-:W-:-:S06]  /*0410*/  CS2R R10, SRZ ;  /* 0x00000000000a7805 */ /* 0x000fcc000001ff00 */
[----:B------:R-:W2:Y:S01]  /*0420*/  @!P0 LDG.E.EL.128 R8, desc[UR6][R28.64] ;  /* 0x000000061c088981 */ /* 0x000ea2000c2e1d00 */
[C---:B------:R-:W-:Y:S01]  /*0430*/  FADD R6, -R22.reuse, R6 ;  /* 0x0000000616067221 */ /* 0x040fe20000000100 */
[C---:B------:R-:W-:Y:S01]  /*0440*/  FADD R14, -R22.reuse, R14 ;  /* 0x0000000e160e7221 */ /* 0x040fe20000000100 */
[----:B------:R-:W-:Y:S01]  /*0450*/  FADD R18, -R22, R18 ;  /* 0x0000001216127221 */ /* 0x000fe20000000100 */
[C---:B------:R-:W-:Y:S01]  /*0460*/  FADD R22, -R23.reuse, R7 ;  /* 0x0000000717167221 */ /* 0x040fe20000000100 */
[C---:B------:R-:W-:Y:S01]  /*0470*/  FADD R7, -R23.reuse, R19 ;  /* 0x0000001317077221 */ /* 0x040fe20000000100 */
[----:B------:R-:W-:Y:S01]  /*0480*/  FADD R15, -R23, R15 ;  /* 0x0000000f170f7221 */ /* 0x000fe20000000100 */
[----:B--2---:R-:W-:-:S04]  /*0490*/  FADD R27, R8, 9.9999997473787516356e-06 ;  /* 0x3727c5ac081b7421 */ /* 0x004fc80000000000 */
[----:B------:R-:W1:Y:S01]  /*04a0*/  MUFU.SQRT R8, R27 ;  /* 0x0000001b00087308 */ /* 0x000e620000002000 */
[----:B------:R-:W-:Y:S01]  /*04b0*/  FADD R19, R10, 9.9999997473787516356e-06 ;  /* 0x3727c5ac0a137421 */ /* 0x000fe20000000000 */
[----:B------:R-:W-:-:S06]  /*04c0*/  FADD R11, R11, 9.9999997473787516356e-06 ;  /* 0x3727c5ac0b0b7421 */ /* 0x000fcc0000000000 */
[----:B------:R-:W2:Y:S01]  /*04d0*/  MUFU.SQRT R30, R11 ;  /* 0x0000000b001e7308 */ /* 0x000ea20000002000 */
[----:B-1----:R-:W-:-:S07]  /*04e0*/  FSETP.GT.AND P6, PT, R8, 8.50705917302346158658e+37, PT ;  /* 0x7e8000000800780b */ /* 0x002fce0003fc4000 */
[----:B------:R-:W1:Y:S01]  /*04f0*/  MUFU.SQRT R19, R19 ;  /* 0x0000001300137308 */ /* 0x000e620000002000 */
[----:B------:R-:W-:Y:S01]  /*0500*/  FSETP.GEU.AND P1, PT, R8, 1.175494350822287508e-38, PT ;  /* 0x008000000800780b */ /* 0x000fe20003f2e000 */
[----:B------:R-:W-:Y:S02]  /*0510*/  IMAD.MOV.U32 R10, RZ, RZ, 0x3e800000 ;  /* 0x3e800000ff0a7424 */ /* 0x000fe400078e00ff */
[----:B------:R-:W-:-:S03]  /*0520*/  FADD R9, R9, 9.9999997473787516356e-06 ;  /* 0x3727c5ac09097421 */ /* 0x000fc60000000000 */
[----:B------:R-:W-:Y:S01]  /*0530*/  FSEL R28, R10, 1, P6 ;  /* 0x3f8000000a1c7808 */ /* 0x000fe20003000000 */
[----:B------:R-:W-:Y:S01]  /*0540*/  @P6 FMUL R8, R8, 0.25 ;  /* 0x3e80000008086820 */ /* 0x000fe20000400000 */
[----:B--2---:R-:W-:Y:S02]  /*0550*/  FSETP.GT.AND P6, PT, R30, 8.50705917302346158658e+37, PT ;  /* 0x7e8000001e00780b */ /* 0x004fe40003fc4000 */
[----:B-1----:R-:W-:-:S03]  /*0560*/  FSETP.GT.AND P4, PT, R19, 8.50705917302346158658e+37, PT ;  /* 0x7e8000001300780b */ /* 0x002fc60003f84000 */
[----:B------:R-:W-:Y:S01]  /*0570*/  @!P1 FMUL R8, R8, 16777216 ;  /* 0x4b80000008089820 */ /* 0x000fe20000400000 */
[----:B------:R-:W-:Y:S01]  /*0580*/  @!P1 FMUL R28, R28, 16777216 ;  /* 0x4b8000001c1c9820 */ /* 0x000fe20000400000 */
[----:B------:R-:W-:Y:S01]  /*0590*/  FSETP.GEU.AND P1, PT, R30, 1.175494350822287508e-38, PT ;  /* 0x008000001e00780b */ /* 0x000fe20003f2e000 */
[----:B------:R-:W1:Y:S01]  /*05a0*/  MUFU.SQRT R23, R9 ;  /* 0x0000000900177308 */ /* 0x000e620000002000 */
[----:B------:R-:W-:-:S04]  /*05b0*/  FSETP.GEU.AND P5, PT, R19, 1.175494350822287508e-38, PT ;  /* 0x008000001300780b */ /* 0x000fc80003fae000 */
[----:B------:R-:W-:-:S03]  /*05c0*/  @P6 FMUL R30, R30, 0.25 ;  /* 0x3e8000001e1e6820 */ /* 0x000fc60000400000 */
[----:B------:R-:W2:Y:S01]  /*05d0*/  MUFU.RCP R9, R8 ;  /* 0x0000000800097308 */ /* 0x000ea20000001000 */
[----:B------:R-:W-:-:S03]  /*05e0*/  @P4 FMUL R19, R19, 0.25 ;  /* 0x3e80000013134820 */ /* 0x000fc60000400000 */
[----:B------:R-:W-:Y:S02]  /*05f0*/  @!P1 FMUL R30, R30, 16777216 ;  /* 0x4b8000001e1e9820 */ /* 0x000fe40000400000 */
[----:B------:R-:W-:Y:S01]  /*0600*/  @!P5 FMUL R19, R19, 16777216 ;  /* 0x4b8000001313d820 */ /* 0x000fe20000400000 */
[----:B-1----:R-:W-:-:S03]  /*0610*/  FSETP.GT.AND P2, PT, R23, 8.50705917302346158658e+37, PT ;  /* 0x7e8000001700780b */ /* 0x002fc60003f44000 */
[----:B------:R-:W1:Y:S01]  /*0620*/  MUFU.RCP R27, R19 ;  /* 0x00000013001b7308 */ /* 0x000e620000001000 */
[----:B------:R-:W-:Y:S02]  /*0630*/  FSETP.GEU.AND P3, PT, R23, 1.175494350822287508e-38, PT ;  /* 0x008000001700780b */ /* 0x000fe40003f6e000 */
[----:B------:R-:W-:-:S05]  /*0640*/  FSEL R11, R10, 1, P6 ;  /* 0x3f8000000a0b7808 */ /* 0x000fca0003000000 */
[----:B------:R-:W3:Y:S01]  /*0650*/  MUFU.RCP R30, R30 ;  /* 0x0000001e001e7308 */ /* 0x000ee20000001000 */
[----:B--2---:R-:W-:Y:S01]  /*0660*/  FMUL R9, R9, R28 ;  /* 0x0000001c09097220 */ /* 0x004fe20000400000 */
[----:B------:R-:W-:Y:S01]  /*0670*/  FSEL R28, R10, 1, P4 ;  /* 0x3f8000000a1c7808 */ /* 0x000fe20002000000 */
[----:B------:R-:W-:Y:S01]  /*0680*/  @P2 FMUL R23, R23, 0.25 ;  /* 0x3e80000017172820 */ /* 0x000fe20000400000 */
[----:B------:R-:W-:-:S03]  /*0690*/  @!P1 FMUL R11, R11, 16777216 ;  /* 0x4b8000000b0b9820 */ /* 0x000fc60000400000 */
[----:B------:R-:W-:Y:S01]  /*06a0*/  @!P5 FMUL R28, R28, 16777216 ;  /* 0x4b8000001c1cd820 */ /* 0x000fe20000400000 */
[----:B------:R-:W-:Y:S01]  /*06b0*/  @!P3 FMUL R23, R23, 16777216 ;  /* 0x4b8000001717b820 */ /* 0x000fe20000400000 */
[----:B------:R-:W-:Y:S02]  /*06c0*/  FSEL R8, R10, 1, P2 ;  /* 0x3f8000000a087808 */ /* 0x000fe40001000000 */
[----:B-1----:R-:W-:Y:S01]  /*06d0*/  FMUL R27, R27, R28 ;  /* 0x0000001c1b1b7220 */ /* 0x002fe20000400000 */
[----:B---3--:R-:W-:Y:S02]  /*06e0*/  FMUL R28, R30, R11 ;  /* 0x0000000b1e1c7220 */ /* 0x008fe40000400000 */
[----:B------:R-:W1:Y:S01]  /*06f0*/  LDC.64 R10, c[0x0][0x228] ;  /* 0x00008a00ff0a7b82 */ /* 0x000e620000000a00 */
[----:B------:R-:W2:Y:S01]  /*0700*/  MUFU.RCP R23, R23 ;  /* 0x0000001700177308 */ /* 0x000ea20000001000 */
[----:B------:R-:W-:-:S06]  /*0710*/  @!P3 FMUL R8, R8, 16777216 ;  /* 0x4b8000000808b820 */ /* 0x000fcc0000400000 */
[----:B------:R-:W3:Y:S01]  /*0720*/  LDC.64 R30, c[0x0][0x230] ;  /* 0x00008c00ff1e7b82 */ /* 0x000ee20000000a00 */
[C---:B------:R-:W-:Y:S01]  /*0730*/  FMUL R19, R28.reuse, R26 ;  /* 0x0000001a1c137220 */ /* 0x040fe20000400000 */
[C---:B------:R-:W-:Y:S01]  /*0740*/  FMUL R7, R28.reuse, R7 ;  /* 0x000000071c077220 */ /* 0x040fe20000400000 */
[C---:B------:R-:W-:Y:S01]  /*0750*/  FMUL R22, R28.reuse, R22 ;  /* 0x000000161c167220 */ /* 0x040fe20000400000 */
[C---:B------:R-:W-:Y:S01]  /*0760*/  FMUL R18, R27.reuse, R18 ;  /* 0x000000121b127220 */ /* 0x040fe20000400000 */
[----:B------:R-:W-:Y:S01]  /*0770*/  FMUL R26, R27, R14 ;  /* 0x0000000e1b1a7220 */ /* 0x000fe20000400000 */
[----:B--2---:R-:W-:Y:S01]  /*0780*/  FMUL R8, R23, R8 ;  /* 0x0000000817087220 */ /* 0x004fe20000400000 */
[----:B------:R-:W-:Y:S01]  /*0790*/  FMUL R23, R28, R15 ;  /* 0x0000000f1c177220 */ /* 0x000fe20000400000 */
[C---:B------:R-:W-:Y:S01]  /*07a0*/  FMUL R21, R27.reuse, R21 ;  /* 0x000000151b157220 */ /* 0x040fe20000400000 */
[----:B------:R-:W-:Y:S01]  /*07b0*/  FMUL R6, R27, R6 ;  /* 0x000000061b067220 */ /* 0x000fe20000400000 */
[C---:B------:R-:W-:Y:S01]  /*07c0*/  FMUL R27, R8.reuse, R13 ;  /* 0x0000000d081b7220 */ /* 0x040fe20000400000 */
[C---:B------:R-:W-:Y:S01]  /*07d0*/  FMUL R28, R9.reuse, R12 ;  /* 0x0000000c091c7220 */ /* 0x040fe20000400000 */
[C---:B------:R-:W-:Y:S01]  /*07e0*/  FMUL R17, R8.reuse, R17 ;  /* 0x0000001108117220 */ /* 0x040fe20000400000 */
[C---:B------:R-:W-:Y:S01]  /*07f0*/  FMUL R20, R8.reuse, R20 ;  /* 0x0000001408147220 */ /* 0x040fe20000400000 */
[----:B------:R-:W-:Y:S01]  /*0800*/  FMUL R5, R8, R5 ;  /* 0x0000000508057220 */ /* 0x000fe20000400000 */
[C---:B------:R-:W-:Y:S01]  /*0810*/  FMUL R16, R9.reuse, R16 ;  /* 0x0000001009107220 */ /* 0x040fe20000400000 */
[C---:B------:R-:W-:Y:S01]  /*0820*/  FMUL R25, R9.reuse, R25 ;  /* 0x0000001909197220 */ /* 0x040fe20000400000 */
[----:B------:R-:W-:Y:S01]  /*0830*/  FMUL R4, R9, R4 ;  /* 0x0000000409047220 */ /* 0x000fe20000400000 */
[----:B-1----:R-:W-:Y:S01]  /*0840*/  IMAD.WIDE R12, R24, 0x4, R10 ;  /* 0x00000004180c7825 */ /* 0x002fe200078e020a */
[----:B------:R-:W-:-:S02]  /*0850*/  CS2R R8, SRZ ;  /* 0x0000000000087805 */ /* 0x000fc4000001ff00 */
[----:B------:R-:W-:Y:S02]  /*0860*/  CS2R R10, SRZ ;  /* 0x00000000000a7805 */ /* 0x000fe4000001ff00 */
[----:B------:R-:W-:Y:S01]  /*0870*/  CS2R R14, SRZ ;  /* 0x00000000000e7805 */ /* 0x000fe2000001ff00 */
[----:B---3--:R-:W-:-:S03]  /*0880*/  IMAD.WIDE R30, R24, 0x4, R30 ;  /* 0x00000004181e7825 */ /* 0x008fc600078e021e */
[----:B------:R1:W2:Y:S02]  /*0890*/  @!P0 LDG.E.EL.128 R8, desc[UR6][R12.64] ;  /* 0x000000060c088981 */ /* 0x0002a4000c2e1d00 */
[----:B-1----:R-:W-:-:S06]  /*08a0*/  CS2R R12, SRZ ;  /* 0x00000000000c7805 */ /* 0x002fcc000001ff00 */
[----:B------:R-:W2:Y:S01]  /*08b0*/  @!P0 LDG.E.EL.128 R12, desc[UR6][R30.64] ;  /* 0x000000061e0c8981 */ /* 0x000ea2000c2e1d00 */
[----:B------:R-:W1:Y:S01]  /*08c0*/  S2UR UR5, SR_CgaCtaId ;  /* 0x00000000000579c3 */ /* 0x000e620000008800 */
[----:B------:R-:W-:Y:S02]  /*08d0*/  UMOV UR4, 0x400 ;  /* 0x0000040000047882 */ /* 0x000fe40000000000 */
[----:B-1----:R-:W-:Y:S01]  /*08e0*/  UPRMT UR4, UR5, 0x654, UR4 ;  /* 0x0000065405047896 */ /* 0x002fe20008000004 */
[-CC-:B--2---:R-:W-:Y:S01]  /*08f0*/  FFMA R4, R4, R8.reuse, R12.reuse ;  /* 0x0000000804047223 */ /* 0x184fe2000000000c */
[-CC-:B------:R-:W-:Y:S01]  /*0900*/  FFMA R25, R25, R8.reuse, R12.reuse ;  /* 0x0000000819197223 */ /* 0x180fe2000000000c */
[-CC-:B------:R-:W-:Y:S01]  /*0910*/  FFMA R28, R28, R8.reuse, R12.reuse ;  /* 0x000000081c1c7223 */ /* 0x180fe2000000000c */
[----:B------:R-:W-:Y:S02]  /*0920*/  FFMA R16, R16, R8, R12 ;  /* 0x0000000810107223 */ /* 0x000fe4000000000c */
[----:B------:R-:W1:Y:S01]  /*0930*/  S2R R8, SR_TID.X ;  /* 0x0000000000087919 */ /* 0x000e620000002100 */
[-CC-:B------:R-:W-:Y:S01]  /*0940*/  FFMA R5, R5, R9.reuse, R13.reuse ;  /* 0x0000000905057223 */ /* 0x180fe2000000000d */
[-CC-:B------:R-:W-:Y:S01]  /*0950*/  FFMA R20, R20, R9.reuse, R13.reuse ;  /* 0x0000000914147223 */ /* 0x180fe2000000000d */
[-CC-:B------:R-:W-:Y:S01]  /*0960*/  FFMA R27, R27, R9.reuse, R13.reuse ;  /* 0x000000091b1b7223 */ /* 0x180fe2000000000d */
[----:B------:R-:W-:Y:S01]  /*0970*/  FFMA R17, R17, R9, R13 ;  /* 0x0000000911117223 */ /* 0x000fe2000000000d */
[-CC-:B------:R-:W-:Y:S01]  /*0980*/  FFMA R6, R6, R10.reuse, R14.reuse ;  /* 0x0000000a06067223 */ /* 0x180fe2000000000e */
[-CC-:B------:R-:W-:Y:S01]  /*0990*/  FFMA R21, R21, R10.reuse, R14.reuse ;  /* 0x0000000a15157223 */ /* 0x180fe2000000000e */
[-CC-:B------:R-:W-:Y:S01]  /*09a0*/  FFMA R26, R26, R10.reuse, R14.reuse ;  /* 0x0000000a1a1a7223 */ /* 0x180fe2000000000e */
[----:B------:R-:W-:Y:S01]  /*09b0*/  FFMA R18, R18, R10, R14 ;  /* 0x0000000a12127223 */ /* 0x000fe2000000000e */
[-CC-:B------:R-:W-:Y:S01]  /*09c0*/  FFMA R22, R22, R11.reuse, R15.reuse ;  /* 0x0000000b16167223 */ /* 0x180fe2000000000f */
[-CC-:B------:R-:W-:Y:S01]  /*09d0*/  FFMA R19, R19, R11.reuse, R15.reuse ;  /* 0x0000000b13137223 */ /* 0x180fe2000000000f */
[-CC-:B------:R-:W-:Y:S01]  /*09e0*/  FFMA R23, R23, R11.reuse, R15.reuse ;  /* 0x0000000b17177223 */ /* 0x180fe2000000000f */
[----:B------:R-:W-:-:S02]  /*09f0*/  FFMA R7, R7, R11, R15 ;  /* 0x0000000b07077223 */ /* 0x000fc4000000000f */
[----:B------:R-:W-:Y:S02]  /*0a00*/  FSETP.GEU.AND P0, PT, R22, RZ, PT ;  /* 0x000000ff1600720b */ /* 0x000fe40003f0e000 */
[----:B-1----:R-:W-:Y:S02]  /*0a10*/  SHF.L.U32 R9, R8, 0x8, RZ ;  /* 0x0000000808097819 */ /* 0x002fe400000006ff */
[----:B------:R-:W-:Y:S02]  /*0a20*/  SHF.R.U32.HI R10, RZ, 0x4, R8 ;  /* 0x00000004ff0a7819 */ /* 0x000fe40000011608 */
[----:B------:R-:W-:Y:S02]  /*0a30*/  LOP3.LUT R9, R9, 0xf00, RZ, 0xc0, !PT ;  /* 0x00000f0009097812 */ /* 0x000fe400078ec0ff */
[----:B------:R-:W-:Y:S02]  /*0a40*/  SGXT.U32 R10, R10, 0x4 ;  /* 0x000000040a0a781a */ /* 0x000fe40000000000 */
[----:B------:R-:W-:-:S02]  /*0a50*/  LOP3.LUT R12, R9, 0x40, RZ, 0xfc, !PT ;  /* 0x00000040090c7812 */ /* 0x000fc400078efcff */
[C---:B------:R-:W-:Y:S02]  /*0a60*/  LOP3.LUT R13, R9.reuse, 0x80, RZ, 0xfc, !PT ;  /* 0x00000080090d7812 */ /* 0x040fe400078efcff */
[C---:B------:R-:W-:Y:S02]  /*0a70*/  LOP3.LUT R10, R9.reuse, R10, RZ, 0xfc, !PT ;  /* 0x0000000a090a7212 */ /* 0x040fe400078efcff */
[C---:B------:R-:W-:Y:S02]  /*0a80*/  LOP3.LUT R14, R9.reuse, 0xc0, RZ, 0xfc, !PT ;  /* 0x000000c0090e7812 */ /* 0x040fe400078efcff */
[----:B------:R-:W-:Y:S02]  /*0a90*/  LEA.HI R11, R9, UR4, RZ, 0x1c ;  /* 0x00000004090b7c11 */ /* 0x000fe4000f8fe0ff */
[----:B------:R-:W-:Y:S02]  /*0aa0*/  LEA.HI R9, R12, UR4, RZ, 0x1c ;  /* 0x000000040c097c11 */ /* 0x000fe4000f8fe0ff */
[----:B------:R-:W-:-:S03]  /*0ab0*/  LEA.HI R13, R13, UR4, RZ, 0x1c ;  /* 0x000000040d0d7c11 */ /* 0x000fc6000f8fe0ff */
[----:B------:R-:W-:Y:S01]  /*0ac0*/  IMAD R12, R10, 0x4, R9 ;  /* 0x000000040a0c7824 */ /* 0x000fe200078e0209 */
[----:B------:R-:W-:Y:S01]  /*0ad0*/  FSETP.GEU.AND P1, PT, R6, RZ, PT ;  /* 0x000000ff0600720b */ /* 0x000fe20003f2e000 */
[----:B------:R-:W-:Y:S01]  /*0ae0*/  IMAD R9, R10, 0x4, R13 ;  /* 0x000000040a097824 */ /* 0x000fe200078e020d */
[----:B------:R-:W-:Y:S02]  /*0af0*/  FSEL R13, R22, RZ, P0 ;  /* 0x000000ff160d7208 */ /* 0x000fe40000000000 */
[----:B------:R-:W-:Y:S02]  /*0b00*/  FSETP.GEU.AND P0, PT, R25, RZ, PT ;  /* 0x000000ff1900720b */ /* 0x000fe40003f0e000 */
[----:B------:R-:W-:Y:S02]  /*0b10*/  FSETP.GEU.AND P3, PT, R4, RZ, PT ;  /* 0x000000ff0400720b */ /* 0x000fe40003f6e000 */
[----:B------:R-:W-:Y:S02]  /*0b20*/  LEA.HI R15, R14, UR4, RZ, 0x1c ;  /* 0x000000040e0f7c11 */ /* 0x000fe4000f8fe0ff */
[----:B------:R-:W-:-:S02]  /*0b30*/  FSETP.GEU.AND P2, PT, R5, RZ, PT ;  /* 0x000000ff0500720b */ /* 0x000fc40003f4e000 */
[----:B------:R-:W-:Y:S02]  /*0b40*/  FSEL R6, R6, RZ, P1 ;  /* 0x000000ff06067208 */ /* 0x000fe40000800000 */
[----:B------:R-:W-:Y:S02]  /*0b50*/  FSETP.GEU.AND P1, PT, R19, RZ, PT ;  /* 0x000000ff1300720b */ /* 0x000fe40003f2e000 */
[----:B------:R-:W-:Y:S01]  /*0b60*/  FSEL R14, R25, RZ, P0 ;  /* 0x000000ff190e7208 */ /* 0x000fe20000000000 */
[----:B------:R-:W-:Y:S01]  /*0b70*/  IMAD R11, R10, 0x4, R11 ;  /* 0x000000040a0b7824 */ /* 0x000fe200078e020b */
[----:B------:R-:W-:Y:S02]  /*0b80*/  FSETP.GEU.AND P0, PT, R28, RZ, PT ;  /* 0x000000ff1c00720b */ /* 0x000fe40003f0e000 */
[----:B------:R-:W-:Y:S02]  /*0b90*/  FSEL R4, R4, RZ, P3 ;  /* 0x000000ff04047208 */ /* 0x000fe40001800000 */
[----:B------:R-:W-:-:S02]  /*0ba0*/  FSEL R5, R5, RZ, P2 ;  /* 0x000000ff05057208 */ /* 0x000fc40001000000 */
[----:B------:R-:W-:Y:S02]  /*0bb0*/  FSETP.GEU.AND P3, PT, R20, RZ, PT ;  /* 0x000000ff1400720b */ /* 0x000fe40003f6e000 */
[----:B------:R-:W-:Y:S02]  /*0bc0*/  FSETP.GEU.AND P2, PT, R21, RZ, PT ;  /* 0x000000ff1500720b */ /* 0x000fe40003f4e000 */
[----:B------:R-:W-:Y:S02]  /*0bd0*/  FSEL R19, R19, RZ, P1 ;  /* 0x000000ff13137208 */ /* 0x000fe40000800000 */
[----:B------:R-:W-:Y:S02]  /*0be0*/  LEA R10, R10, R15, 0x2 ;  /* 0x0000000f0a0a7211 */ /* 0x000fe400078e10ff */
[----:B------:R-:W-:Y:S02]  /*0bf0*/  FSEL R28, R28, RZ, P0 ;  /* 0x000000ff1c1c7208 */ /* 0x000fe40000000000 */
[----:B------:R-:W-:Y:S01]  /*0c00*/  FSETP.GEU.AND P1, PT, R27, RZ, PT ;  /* 0x000000ff1b00720b */ /* 0x000fe20003f2e000 */
[----:B------:R1:W-:Y:S01]  /*0c10*/  STS [R11], R4 ;  /* 0x000000040b007388 */ /* 0x0003e20000000800 */
[----:B------:R-:W-:-:S02]  /*0c20*/  FSETP.GEU.AND P0, PT, R26, RZ, PT ;  /* 0x000000ff1a00720b */ /* 0x000fc40003f0e000 */
[----:B------:R-:W-:Y:S01]  /*0c30*/  FSEL R15, R20, RZ, P3 ;  /* 0x000000ff140f7208 */ /* 0x000fe20001800000 */
[----:B------:R-:W-:Y:S01]  /*0c40*/  STS [R12+0x100], R5 ;  /* 0x000100050c007388 */ /* 0x000fe20000000800 */
[----:B------:R-:W-:Y:S02]  /*0c50*/  FSEL R27, R27, RZ, P1 ;  /* 0x000000ff1b1b7208 */ /* 0x000fe40000800000 */
[----:B------:R-:W-:Y:S01]  /*0c60*/  FSETP.GEU.AND P1, PT, R16, RZ, PT ;  /* 0x000000ff1000720b */ /* 0x000fe20003f2e000 */
[----:B------:R-:W-:Y:S01]  /*0c70*/  STS [R9+0x200], R6 ;  /* 0x0002000609007388 */ /* 0x000fe20000000800 */
[----:B-1----:R-:W-:-:S03]  /*0c80*/  FSEL R4, R21, RZ, P2 ;  /* 0x000000ff15047208 */ /* 0x002fc60001000000 */
[----:B------:R-:W-:Y:S01]  /*0c90*/  STS [R10+0x300], R13 ;  /* 0x0003000d0a007388 */ /* 0x000fe20000000800 */
[----:B------:R-:W-:Y:S02]  /*0ca0*/  FSEL R26, R26, RZ, P0 ;  /* 0x000000ff1a1a7208 */ /* 0x000fe40000000000 */
[----:B------:R-:W-:Y:S01]  /*0cb0*/  FSETP.GEU.AND P0, PT, R17, RZ, PT ;  /* 0x000000ff1100720b */ /* 0x000fe20003f0e000 */
[----:B------:R-:W-:Y:S01]  /*0cc0*/  STS [R11+0x40], R14 ;  /* 0x0000400e0b007388 */ /* 0x000fe20000000800 */
[----:B------:R-:W-:-:S03]  /*0cd0*/  FSETP.GEU.AND P2, PT, R23, RZ, PT ;  /* 0x000000ff1700720b */ /* 0x000fc60003f4e000 */
[----:B------:R-:W-:Y:S01]  /*0ce0*/  STS [R12+0x140], R15 ;  /* 0x0001400f0c007388 */ /* 0x000fe20000000800 */
[----:B------:R-:W-:-:S03]  /*0cf0*/  FSEL R17, R17, RZ, P0 ;  /* 0x000000ff11117208 */ /* 0x000fc60000000000 */
[----:B------:R1:W-:Y:S01]  /*0d00*/  STS [R9+0x240], R4 ;  /* 0x0002400409007388 */ /* 0x0003e20000000800 */
[----:B------:R-:W-:Y:S02]  /*0d10*/  FSEL R23, R23, RZ, P2 ;  /* 0x000000ff17177208 */ /* 0x000fe40001000000 */
[C---:B------:R-:W-:Y:S01]  /*0d20*/  FSETP.GEU.AND P0, PT, R7.reuse, RZ, PT ;  /* 0x000000ff0700720b */ /* 0x040fe20003f0e000 */
[----:B------:R-:W-:Y:S01]  /*0d30*/  STS [R10+0x340], R19 ;  /* 0x000340130a007388 */ /* 0x000fe20000000800 */
[----:B-1----:R-:W-:Y:S02]  /*0d40*/  FSEL R4, R16, RZ, P1 ;  /* 0x000000ff10047208 */ /* 0x002fe40000800000 */
[----:B------:R-:W-:Y:S01]  /*0d50*/  FSETP.GEU.AND P1, PT, R18, RZ, PT ;  /* 0x000000ff1200720b */ /* 0x000fe20003f2e000 */
[----:B------:R-:W-:Y:S01]  /*0d60*/  STS [R11+0x80], R28 ;  /* 0x0000801c0b007388 */ /* 0x000fe20000000800 */
[----:B------:R-:W-:Y:S01]  /*0d70*/  IMAD.SHL.U32 R16, R8, 0x4, RZ ;  /* 0x0000000408107824 */ /* 0x000fe200078e00ff */
[----:B------:R-:W-:-:S02]  /*0d80*/  FSEL R7, R7, RZ, P0 ;  /* 0x000000ff07077208 */ /* 0x000fc40000000000 */
[----:B------:R-:W-:Y:S01]  /*0d90*/  STS [R12+0x180], R27 ;  /* 0x0001801b0c007388 */ /* 0x000fe20000000800 */
[----:B------:R-:W-:-:S03]  /*0da0*/  FSEL R18, R18, RZ, P1 ;  /* 0x000000ff12127208 */ /* 0x000fc60000800000 */
[----:B------:R-:W-:Y:S04]  /*0db0*/  STS [R9+0x280], R26 ;  /* 0x0002801a09007388 */ /* 0x000fe80000000800 */
[----:B------:R-:W-:Y:S01]  /*0dc0*/  STS [R10+0x380], R23 ;  /* 0x000380170a007388 */ /* 0x000fe20000000800 */
[----:B------:R-:W-:-:S03]  /*0dd0*/  LOP3.LUT R16, R16, 0x3fc, RZ, 0xc0, !PT ;  /* 0x000003fc10107812 */ /* 0x000fc600078ec0ff */
[----:B------:R1:W-:Y:S04]  /*0de0*/  STS [R11+0xc0], R4 ;  /* 0x0000c0040b007388 */ /* 0x0003e80000000800 */
[----:B------:R-:W-:Y:S04]  /*0df0*/  STS [R12+0x1c0], R17 ;  /* 0x0001c0110c007388 */ /* 0x000fe80000000800 */
[----:B------:R2:W-:Y:S04]  /*0e00*/  STS [R9+0x2c0], R18 ;  /* 0x0002c01209007388 */ /* 0x0005e80000000800 */
[----:B------:R-:W-:Y:S01]  /*0e10*/  STS [R10+0x3c0], R7 ;  /* 0x0003c0070a007388 */ /* 0x000fe20000000800 */
[----:B------:R-:W-:-:S02]  /*0e20*/  LOP3.LUT R5, R16, 0x400, RZ, 0xfc, !PT ;  /* 0x0000040010057812 */ /* 0x000fc400078efcff */
[----:B------:R-:W-:Y:S02]  /*0e30*/  LOP3.LUT R6, R16, 0x800, RZ, 0xfc, !PT ;  /* 0x0000080010067812 */ /* 0x000fe400078efcff */
[----:B------:R-:W-:Y:S02]  /*0e40*/  SHF.R.U32.HI R8, RZ, 0x2, R8 ;  /* 0x00000002ff087819 */ /* 0x000fe40000011608 */
[----:B-1----:R-:W-:Y:S02]  /*0e50*/  SHF.R.U32.HI R4, RZ, 0x4, R5 ;  /* 0x00000004ff047819 */ /* 0x002fe40000011605 */
[----:B------:R-:W-:Y:S02]  /*0e60*/  SHF.R.U32.HI R6, RZ, 0x4, R6 ;  /* 0x00000004ff067819 */ /* 0x000fe40000011606 */
[----:B------:R-:W-:Y:S02]  /*0e70*/  LOP3.LUT R8, R8, 0x3c, RZ, 0xc0, !PT ;  /* 0x0000003c08087812 */ /* 0x000fe400078ec0ff */
[----:B------:R-:W-:-:S02]  /*0e80*/  LOP3.LUT R4, R4, 0x7c, RZ, 0xc0, !PT ;  /* 0x0000007c04047812 */ /* 0x000fc400078ec0ff */
[----:B------:R-:W-:Y:S01]  /*0e90*/  LOP3.LUT R6, R6, 0xbc, RZ, 0xc0, !PT ;  /* 0x000000bc06067812 */ /* 0x000fe200078ec0ff */
[----:B------:R-:W-:Y:S02]  /*0ea0*/  VIADD R5, R8, UR4 ;  /* 0x0000000408057c36 */ /* 0x000fe40008000000 */
[----:B------:R-:W-:Y:S01]  /*0eb0*/  VIADD R11, R4, UR4 ;  /* 0x00000004040b7c36 */ /* 0x000fe20008000000 */
[----:B--2---:R-:W-:Y:S01]  /*0ec0*/  IADD3 R9, R6, UR4, RZ ;  /* 0x0000000406097c10 */ /* 0x004fe2000fffe0ff */
[C---:B------:R-:W-:Y:S01]  /*0ed0*/  IMAD R17, R16.reuse, 0x4, R5 ;  /* 0x0000000410117824 */ /* 0x040fe200078e0205 */
[----:B------:R-:W-:Y:S01]  /*0ee0*/  BAR.SYNC.DEFER_BLOCKING 0x0 ;  /* 0x0000000000007b1d */ /* 0x000fe20000010000 */
[C---:B------:R-:W-:Y:S02]  /*0ef0*/  IMAD R25, R16.reuse, 0x4, R11 ;  /* 0x0000000410197824 */ /* 0x040fe400078e020b */
[----:B------:R-:W-:Y:S01]  /*0f00*/  IMAD R27, R16, 0x4, R9 ;  /* 0x00000004101b7824 */ /* 0x000fe200078e0209 */
[----:B------:R-:W-:-:S02]  /*0f10*/  LOP3.LUT R19, R3, 0x20, R2, 0xfe, !PT ;  /* 0x0000002003137812 */ /* 0x000fc400078efe02 */
[----:B------:R-:W-:Y:S02]  /*0f20*/  LOP3.LUT R18, R3, R2, RZ, 0xfc, !PT ;  /* 0x0000000203127212 */ /* 0x000fe400078efcff */
[----:B------:R-:W-:Y:S01]  /*0f30*/  LOP3.LUT R20, R3, 0x10, R2, 0xfe, !PT ;  /* 0x0000001003147812 */ /* 0x000fe200078efe02 */
[----:B------:R-:W-:-:S04]  /*0f40*/  IMAD.HI R22, R19, 0x66666667, RZ ;  /* 0x6666666713167827 */ /* 0x000fc800078e02ff */
[----:B------:R-:W-:Y:S01]  /*0f50*/  IMAD.HI R21, R18, 0x66666667, RZ ;  /* 0x6666666712157827 */ /* 0x000fe200078e02ff */
[----:B------:R-:W-:Y:S01]  /*0f60*/  SHF.R.U32.HI R23, RZ, 0x1f, R22 ;  /* 0x0000001fff177819 */ /* 0x000fe20000011616 */
[----:B------:R-:W-:Y:S04]  /*0f70*/  LDS R4, [R17] ;  /* 0x0000000011047984 */ /* 0x000fe80000000800 */
[----:B------:R-:W-:Y:S04]  /*0f80*/  LDS R5, [R17+0x4] ;  /* 0x0000040011057984 */ /* 0x000fe80000000800 */
[----:B------:R-:W-:Y:S04]  /*0f90*/  LDS R6, [R17+0x8] ;  /* 0x0000080011067984 */ /* 0x000fe80000000800 */
[----:B------:R1:W2:Y:S04]  /*0fa0*/  LDS R7, [R17+0xc] ;  /* 0x00000c0011077984 */ /* 0x0002a80000000800 */
[----:B------:R-:W-:Y:S04]  /*0fb0*/  LDS R8, [R25+0x1000] ;  /* 0x0010000019087984 */ /* 0x000fe80000000800 */
[----:B------:R-:W-:Y:S04]  /*0fc0*/  LDS R9, [R25+0x1004] ;  /* 0x0010040019097984 */ /* 0x000fe80000000800 */
[----:B------:R-:W-:Y:S04]  /*0fd0*/  LDS R10, [R25+0x1008] ;  /* 0x00100800190a7984 */ /* 0x000fe80000000800 */
[----:B------:R-:W3:Y:S04]  /*0fe0*/  LDS R11, [R25+0x100c] ;  /* 0x00100c00190b7984 */ /* 0x000ee80000000800 */
[----:B------:R-:W-:Y:S04]  /*0ff0*/  LDS R12, [R27+0x2000] ;  /* 0x002000001b0c7984 */ /* 0x000fe80000000800 */
[----:B------:R-:W-:Y:S04]  /*1000*/  LDS R13, [R27+0x2004] ;  /* 0x002004001b0d7984 */ /* 0x000fe80000000800 */
[----:B------:R-:W-:Y:S04]  /*1010*/  LDS R14, [R27+0x2008] ;  /* 0x002008001b0e7984 */ /* 0x000fe80000000800 */
[----:B------:R4:W5:Y:S01]  /*1020*/  LDS R15, [R27+0x200c] ;  /* 0x00200c001b0f7984 */ /* 0x0009620000000800 */
[----:B------:R-:W-:Y:S01]  /*1030*/  IMAD.HI R24, R20, 0x66666667, RZ ;  /* 0x6666666714187827 */ /* 0x000fe200078e02ff */
[----:B-1----:R-:W-:-:S02]  /*1040*/  LOP3.LUT R17, R3, 0x30, R2, 0xfe, !PT ;  /* 0x0000003003117812 */ /* 0x002fc400078efe02 */
[----:B------:R-:W1:Y:S01]  /*1050*/  LDC.64 R2, c[0x0][0x238] ;  /* 0x00008e00ff027b82 */ /* 0x000e620000000a00 */
[----:B------:R-:W-:Y:S02]  /*1060*/  LEA.HI.SX32 R22, R22, R23, 0x19 ;  /* 0x0000001716167211 */ /* 0x000fe400078fcaff */
[----:B------:R-:W-:Y:S02]  /*1070*/  SHF.R.U32.HI R26, RZ, 0x1f, R21 ;  /* 0x0000001fff1a7819 */ /* 0x000fe40000011615 */
[----:B------:R-:W-:Y:S02]  /*1080*/  SHF.R.U32.HI R23, RZ, 0x1f, R24 ;  /* 0x0000001fff177819 */ /* 0x000fe40000011618 */
[----:B------:R-:W-:Y:S02]  /*1090*/  ISETP.GE.AND P0, PT, R0, 0xc4, PT ;  /* 0x000000c40000780c */ /* 0x000fe40003f06270 */
[----:B------:R-:W-:Y:S02]  /*10a0*/  LEA.HI.SX32 R21, R21, R26, 0x19 ;  /* 0x0000001a15157211 */ /* 0x000fe400078fcaff */
[----:B------:R-:W-:-:S02]  /*10b0*/  LEA.HI.SX32 R23, R24, R23, 0x19 ;  /* 0x0000001718177211 */ /* 0x000fc400078fcaff */
[----:B------:R-:W-:Y:S01]  /*10c0*/  ISETP.LT.AND P1, PT, R19, 0x500, !P0 ;  /* 0x000005001300780c */ /* 0x000fe20004721270 */
[----:B------:R-:W-:Y:S02]  /*10d0*/  IMAD R19, R22, -0x140, R19 ;  /* 0xfffffec016137824 */ /* 0x000fe400078e0213 */
[----:B----4-:R-:W-:Y:S02]  /*10e0*/  IMAD R27, R21, -0x140, R18 ;  /* 0xfffffec0151b7824 */ /* 0x010fe400078e0212 */
[----:B------:R-:W-:Y:S01]  /*10f0*/  IMAD R25, R23, -0x140, R20 ;  /* 0xfffffec017197824 */ /* 0x000fe200078e0214 */
[----:B------:R-:W-:Y:S01]  /*1100*/  ISETP.LT.AND P3, PT, R18, 0x500, !P0 ;  /* 0x000005001200780c */ /* 0x000fe20004761270 */
[--C-:B------:R-:W-:Y:S01]  /*1110*/  IMAD R19, R19, 0xc4, R0.reuse ;  /* 0x000000c413137824 */ /* 0x100fe200078e0200 */
[----:B------:R-:W-:Y:S01]  /*1120*/  ISETP.LT.AND P2, PT, R20, 0x500, !P0 ;  /* 0x000005001400780c */ /* 0x000fe20004741270 */
[--C-:B------:R-:W-:Y:S01]  /*1130*/  IMAD R18, R27, 0xc4, R0.reuse ;  /* 0x000000c41b127824 */ /* 0x100fe200078e0200 */
[----:B------:R-:W-:Y:S01]  /*1140*/  LOP3.LUT R24, R16, 0xc00, RZ, 0xfc, !PT ;  /* 0x00000c0010187812 */ /* 0x000fe200078efcff */
[----:B------:R-:W-:Y:S01]  /*1150*/  IMAD R20, R25, 0xc4, R0 ;  /* 0x000000c419147824 */ /* 0x000fe200078e0200 */
[----:B------:R-:W-:Y:S01]  /*1160*/  ISETP.LT.AND P0, PT, R17, 0x500, !P0 ;  /* 0x000005001100780c */ /* 0x000fe20004701270 */
[----:B------:R-:W-:Y:S01]  /*1170*/  IMAD R25, R22, 0x63880, R19 ;  /* 0x0006388016197824 */ /* 0x000fe200078e0213 */
[----:B------:R-:W-:Y:S01]  /*1180*/  SHF.R.U32.HI R24, RZ, 0x4, R24 ;  /* 0x00000004ff187819 */ /* 0x000fe20000011618 */
[----:B------:R-:W-:-:S02]  /*1190*/  IMAD R19, R21, 0x63880, R18 ;  /* 0x0006388015137824 */ /* 0x000fc400078e0212 */
[----:B------:R-:W-:Y:S01]  /*11a0*/  IMAD R21, R23, 0x63880, R20 ;  /* 0x0006388017157824 */ /* 0x000fe200078e0214 */
[----:B------:R-:W-:Y:S01]  /*11b0*/  LOP3.LUT R24, R24, 0xfc, RZ, 0xc0, !PT ;  /* 0x000000fc18187812 */ /* 0x000fe200078ec0ff */
[----:B-1----:R-:W-:-:S04]  /*11c0*/  IMAD.WIDE R18, R19, 0x4, R2 ;  /* 0x0000000413127825 */ /* 0x002fc800078e0202 */
[----:B------:R-:W-:Y:S01]  /*11d0*/  IMAD.WIDE R20, R21, 0x4, R2 ;  /* 0x0000000415147825 */ /* 0x000fe200078e0202 */
[----:B------:R-:W-:-:S03]  /*11e0*/  IADD3 R27, R24, UR4, RZ ;  /* 0x00000004181b7c10 */ /* 0x000fc6000fffe0ff */
[----:B------:R-:W-:Y:S01]  /*11f0*/  IMAD.WIDE R22, R25, 0x4, R2 ;  /* 0x0000000419167825 */ /* 0x000fe200078e0202 */
[----:B--2---:R1:W-:Y:S04]  /*1200*/  @P3 STG.E.128 desc[UR6][R18.64], R4 ;  /* 0x0000000412003986 */ /* 0x0043e8000c101d06 */
[----:B---3--:R1:W-:Y:S01]  /*1210*/  @P2 STG.E.128 desc[UR6][R20.64], R8 ;  /* 0x0000000814002986 */ /* 0x0083e2000c101d06 */
[----:B------:R-:W-:-:S03]  /*1220*/  IMAD R27, R16, 0x4, R27 ;  /* 0x00000004101b7824 */ /* 0x000fc600078e021b */
[----:B-----5:R1:W-:Y:S01]  /*1230*/  @P1 STG.E.128 desc[UR6][R22.64], R12 ;  /* 0x0000000c16001986 */ /* 0x0203e2000c101d06 */
[----:B------:R-:W-:Y:S05]  /*1240*/  @!P0 EXIT ;  /* 0x000000000000894d */ /* 0x000fea0003800000 */
[----:B-1----:R-:W-:Y:S01]  /*1250*/  LDS R4, [R27+0x3000] ;  /* 0x003000001b047984 */ /* 0x002fe20000000800 */
[----:B------:R-:W-:-:S03]  /*1260*/  IMAD.HI R8, R17, 0x66666667, RZ ;  /* 0x6666666711087827 */ /* 0x000fc600078e02ff */
[----:B------:R-:W-:Y:S02]  /*1270*/  LDS R5, [R27+0x3004] ;  /* 0x003004001b057984 */ /* 0x000fe40000000800 */
[----:B------:R-:W-:Y:S02]  /*1280*/  SHF.R.U32.HI R9, RZ, 0x1f, R8 ;  /* 0x0000001fff097819 */ /* 0x000fe40000011608 */
[----:B------:R-:W-:Y:S02]  /*1290*/  LDS R6, [R27+0x3008] ;  /* 0x003008001b067984 */ /* 0x000fe40000000800 */
[----:B------:R-:W-:Y:S02]  /*12a0*/  LEA.HI.SX32 R8, R8, R9, 0x19 ;  /* 0x0000000908087211 */ /* 0x000fe400078fcaff */
[----:B------:R-:W0:Y:S03]  /*12b0*/  LDS R7, [R27+0x300c] ;  /* 0x00300c001b077984 */ /* 0x000e260000000800 */
[----:B------:R-:W-:-:S04]  /*12c0*/  IMAD R17, R8, -0x140, R17 ;  /* 0xfffffec008117824 */ /* 0x000fc800078e0211 */
[----:B------:R-:W-:-:S04]  /*12d0*/  IMAD R17, R17, 0xc4, R0 ;  /* 0x000000c411117824 */ /* 0x000fc800078e0200 */
[----:B------:R-:W-:-:S04]  /*12e0*/  IMAD R17, R8, 0x63880, R17 ;  /* 0x0006388008117824 */ /* 0x000fc800078e0211 */
[----:B------:R-:W-:-:S05]  /*12f0*/  IMAD.WIDE R2, R17, 0x4, R2 ;  /* 0x0000000411027825 */ /* 0x000fca00078e0202 */
[----:B0-----:R-:W-:Y:S01]  /*1300*/  STG.E.128 desc[UR6][R2.64], R4 ;  /* 0x0000000402007986 */ /* 0x001fe2000c101d06 */
[----:B------:R-:W-:Y:S05]  /*1310*/  EXIT ;  /* 0x000000000000794d */ /* 0x000fea0003800000 */
.L_x_0:
[----:B------:R-:W-:-:S00]  /*1320*/  BRA `(.L_x_0) ;  /* 0xfffffffc00fc7947 */ /* 0x000fc0000383ffff */
[----:B------:R-:W-:-:S00]  /*1330*/  NOP ;  /* 0x0000000000007918 */ /* 0x000fc00000000000 */
        /* <DEDUP_REMOVED lines=12> */
.L_x_1:


//--------------------- .nv.global.init           --------------------------
	.section	.nv.global.init,"aw",@progbits
.nv.global.init:
	.type		_$_str,@object
	.size		_$_str,(_$_str_$_2 - _$_str)
_$_str:
        /*0000*/ 	.byte	0x5f, 0x5f, 0x43, 0x55, 0x44, 0x41, 0x5f, 0x46, 0x54, 0x5a, 0x00
	.type		_$_str_$_2,@object
	.size		_$_str_$_2,(.L_1 - _$_str_$_2)
_$_str_$_2:
        /*000b*/ 	.byte	0x5f, 0x5f, 0x43, 0x55, 0x44, 0x41, 0x5f, 0x50, 0x52, 0x45, 0x43, 0x5f, 0x53, 0x51, 0x52, 0x54
        /*001b*/ 	.byte	0x00
.L_1:


//--------------------- .nv.shared.triton_poi_fused__native_batch_norm_legit_no_training_relu_47 --------------------------
	.section	.nv.shared.triton_poi_fused__native_batch_norm_legit_no_training_relu_47,"aw",@nobits
	.sectionflags	@""
	.align	16
	.zero		1024


//--------------------- .nv.constant0.triton_poi_fused__native_batch_norm_legit_no_training_relu_47 --------------------------
	.section	.nv.constant0.triton_poi_fused__native_batch_norm_legit_no_training_relu_47,"a",@progbits
	.sectionflags	@""
	.align	4
.nv.constant0.triton_poi_fused__native_batch_norm_legit_no_training_relu_47:
	.zero		584
